//
// Generated by NVIDIA NVVM Compiler
//
// Compiler Build ID: CL-36424714
// Cuda compilation tools, release 13.0, V13.0.88
// Based on NVVM 20.0.0
//

.version 9.0
.target sm_100
.address_size 64

	// .globl	_Z9pub_topicPff

.visible .entry _Z9pub_topicPff(
	.param .u64 .ptr .align 1 _Z9pub_topicPff_param_0,
	.param .f32 _Z9pub_topicPff_param_1
)
{
	.reg .b32 	%r<2>;
	.reg .b32 	%f<4>;
	.reg .b64 	%rd<5>;

	ld.param.u64 	%rd1, [_Z9pub_topicPff_param_0];
	ld.param.f32 	%f1, [_Z9pub_topicPff_param_1];
	cvta.to.global.u64 	%rd2, %rd1;
	mov.u32 	%r1, %tid.x;
	cvt.rn.f32.u32 	%f2, %r1;
	add.f32 	%f3, %f1, %f2;
	mul.wide.u32 	%rd3, %r1, 4;
	add.s64 	%rd4, %rd2, %rd3;
	st.global.f32 	[%rd4], %f3;
	ret;

}


// ===== COMPILED SASS (sm_100) =====

	.target	sm_100

	.elftype	@"ET_EXEC"


//--------------------- .note.nv.tkinfo           --------------------------
	.section	.note.nv.tkinfo,"",@"SHT_NOTE"
	.sectionflags	@"SHF_NOTE_NV_TKINFO"
	.tkinfo
        /*0018*/ 	.word	0x00000002
        /*0030*/ 	.string	""
        /*0030*/ 	.string	"ptxas"
        /*0030*/ 	.string	"Cuda compilation tools, release 13.0, V13.0.88"
        /*0030*/ 	.string	"Build cuda_13.0.r13.0/compiler.36424714_0"
        /*0030*/ 	.string	"-arch sm_100 -m 64 "



//--------------------- .note.nv.cuinfo           --------------------------
	.section	.note.nv.cuinfo,"",@"SHT_NOTE"
	.sectionflags	@"SHF_NOTE_NV_CUINFO"
        /*0018*/ 	.short	0x0002
        /*001a*/ 	.short	0x0064
        /*001c*/ 	.short	0x0082
	.zero		2


//--------------------- .nv.info                  --------------------------
	.section	.nv.info,"",@"SHT_CUDA_INFO"
	.align	4


	//----- nvinfo : EIATTR_REGCOUNT
	.align		4
        /*0000*/ 	.byte	0x04, 0x2f
        /*0002*/ 	.short	(.L_1 - .L_0)
	.align		4
.L_0:
        /*0004*/ 	.word	index@(_Z9pub_topicPff)
        /*0008*/ 	.word	0x00000008


	//----- nvinfo : EIATTR_FRAME_SIZE
	.align		4
.L_1:
        /*000c*/ 	.byte	0x04, 0x11
        /*000e*/ 	.short	(.L_3 - .L_2)
	.align		4
.L_2:
        /*0010*/ 	.word	index@(_Z9pub_topicPff)
        /*0014*/ 	.word	0x00000000


	//----- nvinfo : EIATTR_MIN_STACK_SIZE
	.align		4
.L_3:
        /*0018*/ 	.byte	0x04, 0x12
        /*001a*/ 	.short	(.L_5 - .L_4)
	.align		4
.L_4:
        /*001c*/ 	.word	index@(_Z9pub_topicPff)
        /*0020*/ 	.word	0x00000000
.L_5:


//--------------------- .nv.compat                --------------------------
	.section	.nv.compat,"",@"SHT_CUDA_COMPAT_INFO"
	.align	4
        /*0000*/ 	.byte	0x02, 0x09, 0x00, 0x00, 0x02, 0x02, 0x01, 0x00, 0x02, 0x05, 0x05, 0x00, 0x03, 0x07, 0x01, 0x01
        /*0010*/ 	.byte	0x02, 0x03, 0x00, 0x00, 0x02, 0x06, 0x01, 0x00, 0x04, 0x0b, 0x08, 0x00, 0x09, 0x00, 0x00, 0x00
        /*0020*/ 	.byte	0x00, 0x00, 0x00, 0x00


//--------------------- .nv.info._Z9pub_topicPff  --------------------------
	.section	.nv.info._Z9pub_topicPff,"",@"SHT_CUDA_INFO"
	.sectionflags	@""
	.align	4


	//----- nvinfo : EIATTR_CUDA_API_VERSION
	.align		4
        /*0000*/ 	.byte	0x04, 0x37
        /*0002*/ 	.short	(.L_7 - .L_6)
.L_6:
        /*0004*/ 	.word	0x00000082


	//----- nvinfo : EIATTR_KPARAM_INFO
	.align		4
.L_7:
        /*0008*/ 	.byte	0x04, 0x17
        /*000a*/ 	.short	(.L_9 - .L_8)
.L_8:
        /*000c*/ 	.word	0x00000000
        /*0010*/ 	.short	0x0001
        /*0012*/ 	.short	0x0008
        /*0014*/ 	.byte	0x00, 0xf0, 0x11, 0x00


	//----- nvinfo : EIATTR_KPARAM_INFO
	.align		4
.L_9:
        /*0018*/ 	.byte	0x04, 0x17
        /*001a*/ 	.short	(.L_11 - .L_10)
.L_10:
        /*001c*/ 	.word	0x00000000
        /*0020*/ 	.short	0x0000
        /*0022*/ 	.short	0x0000
        /*0024*/ 	.byte	0x00, 0xf5, 0x21, 0x00


	//----- nvinfo : EIATTR_SPARSE_MMA_MASK
	.align		4
.L_11:
        /*0028*/ 	.byte	0x03, 0x50
        /*002a*/ 	.short	0x0000


	//----- nvinfo : EIATTR_MAXREG_COUNT
	.align		4
        /*002c*/ 	.byte	0x03, 0x1b
        /*002e*/ 	.short	0x00ff


	//----- nvinfo : EIATTR_MERCURY_ISA_VERSION
	.align		4
        /*0030*/ 	.byte	0x03, 0x5f
        /*0032*/ 	.short	0x0101


	//----- nvinfo : EIATTR_VRC_CTA_INIT_COUNT
	.align		4
        /*0034*/ 	.byte	0x02, 0x4a
	.zero		1
	.zero		1


	//----- nvinfo : EIATTR_EXIT_INSTR_OFFSETS
	.align		4
        /*0038*/ 	.byte	0x04, 0x1c
        /*003a*/ 	.short	(.L_13 - .L_12)


	//   ....[0]....
.L_12:
        /*003c*/ 	.word	0x00000090


	//----- nvinfo : EIATTR_CBANK_PARAM_SIZE
	.align		4
.L_13:
        /*0040*/ 	.byte	0x03, 0x19
        /*0042*/ 	.short	0x000c


	//----- nvinfo : EIATTR_PARAM_CBANK
	.align		4
        /*0044*/ 	.byte	0x04, 0x0a
        /*0046*/ 	.short	(.L_15 - .L_14)
	.align		4
.L_14:
        /*0048*/ 	.word	index@(.nv.constant0._Z9pub_topicPff)
        /*004c*/ 	.short	0x0380
        /*004e*/ 	.short	0x000c


	//----- nvinfo : EIATTR_SW_WAR
	.align		4
.L_15:
        /*0050*/ 	.byte	0x04, 0x36
        /*0052*/ 	.short	(.L_17 - .L_16)
.L_16:
        /*0054*/ 	.word	0x00000008
.L_17:


//--------------------- .nv.callgraph             --------------------------
	.section	.nv.callgraph,"",@"SHT_CUDA_CALLGRAPH"
	.align	4
	.sectionentsize	8
	.align		4
        /*0000*/ 	.word	0x00000000
	.align		4
        /*0004*/ 	.word	0xffffffff
	.align		4
        /*0008*/ 	.word	0x00000000
	.align		4
        /*000c*/ 	.word	0xfffffffe
	.align		4
        /*0010*/ 	.word	0x00000000
	.align		4
        /*0014*/ 	.word	0xfffffffd
	.align		4
        /*0018*/ 	.word	0x00000000
	.align		4
        /*001c*/ 	.word	0xfffffffc


//--------------------- .text._Z9pub_topicPff     --------------------------
	.section	.text._Z9pub_topicPff,"ax",@progbits
	.align	128
        .global         _Z9pub_topicPff
        .type           _Z9pub_topicPff,@function
        .size           _Z9pub_topicPff,(.L_x_1 - _Z9pub_topicPff)
        .other          _Z9pub_topicPff,@"STO_CUDA_ENTRY STV_DEFAULT"
_Z9pub_topicPff:
.text._Z9pub_topicPff:
[----:B------:R-:W-:Y:S01]  /*0000*/  LDC R1, c[0x0][0x37c] ;  /* 0x0000df00ff017b82 */ /* 0x000fe20000000800 */
[----:B------:R-:W0:Y:S07]  /*0010*/  S2R R5, SR_TID.X ;  /* 0x0000000000057919 */ /* 0x000e2e0000002100 */
[----:B------:R-:W1:Y:S01]  /*0020*/  LDC.64 R2, c[0x0][0x380] ;  /* 0x0000e000ff027b82 */ /* 0x000e620000000a00 */
[----:B------:R-:W2:Y:S01]  /*0030*/  LDCU UR6, c[0x0][0x388] ;  /* 0x00007100ff0677ac */ /* 0x000ea20008000800 */
[----:B------:R-:W3:Y:S01]  /*0040*/  LDCU.64 UR4, c[0x0][0x358] ;  /* 0x00006b00ff0477ac */ /* 0x000ee20008000a00 */
[----:B0-----:R-:W-:Y:S01]  /*0050*/  I2FP.F32.U32 R0, R5 ;  /* 0x0000000500007245 */ /* 0x001fe20000201000 */
[----:B-1----:R-:W-:-:S04]  /*0060*/  IMAD.WIDE.U32 R2, R5, 0x4, R2 ;  /* 0x0000000405027825 */ /* 0x002fc800078e0002 */
[----:B--2---:R-:W-:-:S05]  /*0070*/  FADD R5, R0, UR6 ;  /* 0x0000000600057e21 */ /* 0x004fca0008000000 */
[----:B---3--:R-:W-:Y:S01]  /*0080*/  STG.E desc[UR4][R2.64], R5 ;  /* 0x0000000502007986 */ /* 0x008fe2000c101904 */
[----:B------:R-:W-:Y:S05]  /*0090*/  EXIT ;  /* 0x000000000000794d */ /* 0x000fea0003800000 */
.L_x_0:
[----:B------:R-:W-:-:S00]  /*00a0*/  BRA `(.L_x_0) ;  /* 0xfffffffc00fc7947 */ /* 0x000fc0000383ffff */
[----:B------:R-:W-:-:S00]  /*00b0*/  NOP ;  /* 0x0000000000007918 */ /* 0x000fc00000000000 */
        /* <DEDUP_REMOVED lines=12> */
.L_x_1:


//--------------------- .nv.shared.reserved.0     --------------------------
	.section	.nv.shared.reserved.0,"aw",@nobits
	.weak		__nv_reservedSMEM_offset_0_alias
	.size		__nv_reservedSMEM_offset_0_alias, 0, 64
	.other		__nv_reservedSMEM_offset_0_alias,@"STO_CUDA_RESERVED_SHARED STV_DEFAULT"
__nv_reservedSMEM_offset_0_alias:
	.zero		0
	.zero		64


//--------------------- .nv.constant0._Z9pub_topicPff --------------------------
	.section	.nv.constant0._Z9pub_topicPff,"a",@progbits
	.sectionflags	@""
	.align	4
.nv.constant0._Z9pub_topicPff:
	.zero		908


//--------------------- SYMBOLS --------------------------

	.type		.nv.reservedSmem.offset0,@object
	.size		.nv.reservedSmem.offset0,0x4
